	.headerflags	@"EF_CUDA_TEXMODE_UNIFIED EF_CUDA_64BIT_ADDRESS EF_CUDA_ACCELERATORS EF_CUDA_SM90 EF_CUDA_VIRTUAL_SM(EF_CUDA_SM90)"
	.elftype	@"ET_EXEC"


//--------------------- .nv.info                  --------------------------
	.section	.nv.info,"",@"SHT_CUDA_INFO"
	.align	4


	//----- nvinfo : EIATTR_REGCOUNT
	.align		4
        /*0000*/ 	.byte	0x04, 0x2f
        /*0002*/ 	.short	(.L_1 - .L_0)
	.align		4
.L_0:
        /*0004*/ 	.word	index@(triton_poi_fused_convolution_relu_15)
        /*0008*/ 	.word	0x0000000c


	//----- nvinfo : EIATTR_MIN_STACK_SIZE
	.align		4
.L_1:
        /*000c*/ 	.byte	0x04, 0x12
        /*000e*/ 	.short	(.L_3 - .L_2)
	.align		4
.L_2:
        /*0010*/ 	.word	index@(triton_poi_fused_convolution_relu_15)
        /*0014*/ 	.word	0x00000000


	//----- nvinfo : EIATTR_FRAME_SIZE
	.align		4
.L_3:
        /*0018*/ 	.byte	0x04, 0x11
        /*001a*/ 	.short	(.L_5 - .L_4)
	.align		4
.L_4:
        /*001c*/ 	.word	index@(triton_poi_fused_convolution_relu_15)
        /*0020*/ 	.word	0x00000000


	//----- nvinfo : EIATTR_MIN_STACK_SIZE
	.align		4
.L_5:
        /*0024*/ 	.byte	0x04, 0x12
        /*0026*/ 	.short	(.L_7 - .L_6)
	.align		4
.L_6:
        /*0028*/ 	.word	index@(triton_poi_fused_convolution_relu_15)
        /*002c*/ 	.word	0x00000000
.L_7:


//--------------------- .nv.info.triton_poi_fused_convolution_relu_15 --------------------------
	.section	.nv.info.triton_poi_fused_convolution_relu_15,"",@"SHT_CUDA_INFO"
	.sectionflags	@""
	.align	4


	//----- nvinfo : EIATTR_CUDA_API_VERSION
	.align		4
        /*0000*/ 	.byte	0x04, 0x37
        /*0002*/ 	.short	(.L_9 - .L_8)
.L_8:
        /*0004*/ 	.word	0x0000007c


	//----- nvinfo : EIATTR_KPARAM_INFO
	.align		4
.L_9:
        /*0008*/ 	.byte	0x04, 0x17
        /*000a*/ 	.short	(.L_11 - .L_10)
.L_10:
        /*000c*/ 	.word	0x00000000
        /*0010*/ 	.short	0x0002
        /*0012*/ 	.short	0x0010
        /*0014*/ 	.byte	0x00, 0xf0, 0x11, 0x00


	//----- nvinfo : EIATTR_KPARAM_INFO
	.align		4
.L_11:
        /*0018*/ 	.byte	0x04, 0x17
        /*001a*/ 	.short	(.L_13 - .L_12)
.L_12:
        /*001c*/ 	.word	0x00000000
        /*0020*/ 	.short	0x0001
        /*0022*/ 	.short	0x0008
        /*0024*/ 	.byte	0x00, 0xf4, 0x21, 0x00


	//----- nvinfo : EIATTR_KPARAM_INFO
	.align		4
.L_13:
        /*0028*/ 	.byte	0x04, 0x17
        /*002a*/ 	.short	(.L_15 - .L_14)
.L_14:
        /*002c*/ 	.word	0x00000000
        /*0030*/ 	.short	0x0000
        /*0032*/ 	.short	0x0000
        /*0034*/ 	.byte	0x00, 0xf4, 0x21, 0x00


	//----- nvinfo : EIATTR_SPARSE_MMA_MASK
	.align		4
.L_15:
        /*0038*/ 	.byte	0x03, 0x50
        /*003a*/ 	.short	0x0000


	//----- nvinfo : EIATTR_MAXREG_COUNT
	.align		4
        /*003c*/ 	.byte	0x03, 0x1b
        /*003e*/ 	.short	0x00ff


	//----- nvinfo : EIATTR_EXIT_INSTR_OFFSETS
	.align		4
        /*0040*/ 	.byte	0x04, 0x1c
        /*0042*/ 	.short	(.L_17 - .L_16)


	//   ....[0]....
.L_16:
        /*0044*/ 	.word	0x00000190


	//----- nvinfo : EIATTR_REQNTID
	.align		4
.L_17:
        /*0048*/ 	.byte	0x04, 0x10
        /*004a*/ 	.short	(.L_19 - .L_18)
.L_18:
        /*004c*/ 	.word	0x00000100
        /*0050*/ 	.word	0x00000001
        /*0054*/ 	.word	0x00000001


	//----- nvinfo : EIATTR_CBANK_PARAM_SIZE
	.align		4
.L_19:
        /*0058*/ 	.byte	0x03, 0x19
        /*005a*/ 	.short	0x0014


	//----- nvinfo : EIATTR_PARAM_CBANK
	.align		4
        /*005c*/ 	.byte	0x04, 0x0a
        /*005e*/ 	.short	(.L_21 - .L_20)
	.align		4
.L_20:
        /*0060*/ 	.word	index@(.nv.constant0.triton_poi_fused_convolution_relu_15)
        /*0064*/ 	.short	0x0210
        /*0066*/ 	.short	0x0014


	//----- nvinfo : EIATTR_SW_WAR
	.align		4
.L_21:
        /*0068*/ 	.byte	0x04, 0x36
        /*006a*/ 	.short	(.L_23 - .L_22)
.L_22:
        /*006c*/ 	.word	0x00000008
.L_23:


//--------------------- .nv.callgraph             --------------------------
	.section	.nv.callgraph,"",@"SHT_CUDA_CALLGRAPH"
	.align	4
	.sectionentsize	8
	.align		4
        /*0000*/ 	.word	0x00000000
	.align		4
        /*0004*/ 	.word	0xffffffff
	.align		4
        /*0008*/ 	.word	0x00000000
	.align		4
        /*000c*/ 	.word	0xfffffffe
	.align		4
        /*0010*/ 	.word	0x00000000
	.align		4
        /*0014*/ 	.word	0xfffffffd
	.align		4
        /*0018*/ 	.word	0x00000000
	.align		4
        /*001c*/ 	.word	0xfffffffc


//--------------------- .text.triton_poi_fused_convolution_relu_15 --------------------------
	.section	.text.triton_poi_fused_convolution_relu_15,"ax",@progbits
	.align	128
        .global         triton_poi_fused_convolution_relu_15
        .type           triton_poi_fused_convolution_relu_15,@function
        .size           triton_poi_fused_convolution_relu_15,(.L_x_1 - triton_poi_fused_convolution_relu_15)
        .other          triton_poi_fused_convolution_relu_15,@"STO_CUDA_ENTRY STV_DEFAULT"
triton_poi_fused_convolution_relu_15:
.text.triton_poi_fused_convolution_relu_15:
[----:B------:R-:W-:Y:S01]  /*0000*/  LDC R1, c[0x0][0x28] ;  /* 0x00000a00ff017b82 */ /* 0x000fe20000000800 */
[----:B------:R-:W1:Y:S07]  /*0010*/  S2R R0, SR_TID.X ;  /* 0x0000000000007919 */ /* 0x000e6e0000002100 */
[----:B------:R-:W2:Y:S01]  /*0020*/  LDC.64 R4, c[0x0][0x218] ;  /* 0x00008600ff047b82 */ /* 0x000ea20000000a00 */
[----:B------:R-:W-:Y:S01]  /*0030*/  ULDC.64 UR4, c[0x0][0x208] ;  /* 0x0000820000047ab9 */ /* 0x000fe20000000a00 */
[----:B------:R-:W3:Y:S06]  /*0040*/  S2R R7, SR_CTAID.X ;  /* 0x0000000000077919 */ /* 0x000eec0000002500 */
[----:B------:R-:W4:Y:S01]  /*0050*/  LDC.64 R2, c[0x0][0x210] ;  /* 0x00008400ff027b82 */ /* 0x000f220000000a00 */
[----:B-1----:R-:W-:Y:S01]  /*0060*/  IMAD.SHL.U32 R0, R0, 0x2, RZ ;  /* 0x0000000200007824 */ /* 0x002fe200078e00ff */
[----:B---3--:R-:W-:-:S04]  /*0070*/  SHF.R.S32.HI R6, RZ, 0x16, R7 ;  /* 0x00000016ff067819 */ /* 0x008fc80000011407 */
[----:B------:R-:W-:-:S05]  /*0080*/  LOP3.LUT R0, R0, 0x1fe, RZ, 0xc0, !PT ;  /* 0x000001fe00007812 */ /* 0x000fca00078ec0ff */
[----:B------:R-:W-:Y:S01]  /*0090*/  IMAD R7, R7, 0x200, R0 ;  /* 0x0000020007077824 */ /* 0x000fe200078e0200 */
[----:B------:R-:W-:-:S03]  /*00a0*/  SGXT R0, R6, 0x1 ;  /* 0x000000010600781a */ /* 0x000fc60000000200 */
[----:B----4-:R-:W-:Y:S01]  /*00b0*/  IMAD.WIDE R2, R7, 0x4, R2 ;  /* 0x0000000407027825 */ /* 0x010fe200078e0202 */
[----:B------:R-:W-:-:S04]  /*00c0*/  LEA.HI R0, R0, R7, RZ, 0x9 ;  /* 0x0000000700007211 */ /* 0x000fc800078f48ff */
[----:B------:R-:W-:-:S05]  /*00d0*/  LOP3.LUT R0, R0, 0xfffffe00, RZ, 0xc0, !PT ;  /* 0xfffffe0000007812 */ /* 0x000fca00078ec0ff */
[----:B------:R-:W-:Y:S02]  /*00e0*/  IMAD.IADD R9, R7, 0x1, -R0 ;  /* 0x0000000107097824 */ /* 0x000fe400078e0a00 */
[----:B------:R-:W3:Y:S02]  /*00f0*/  LDG.E.64 R6, desc[UR4][R2.64] ;  /* 0x0000000402067981 */ /* 0x000ee4000c1e1b00 */
[----:B--2---:R-:W-:-:S06]  /*0100*/  IMAD.WIDE R4, R9, 0x4, R4 ;  /* 0x0000000409047825 */ /* 0x004fcc00078e0204 */
[----:B------:R-:W3:Y:S02]  /*0110*/  LDG.E.EL.64 R4, desc[UR4][R4.64] ;  /* 0x0000000404047981 */ /* 0x000ee4000c2e1b00 */
[C---:B---3--:R-:W-:Y:S01]  /*0120*/  FSETP.GEU.AND P0, PT, R6.reuse, -R4, PT ;  /* 0x800000040600720b */ /* 0x048fe20003f0e000 */
[----:B------:R-:W-:Y:S01]  /*0130*/  FADD R6, R6, R4 ;  /* 0x0000000406067221 */ /* 0x000fe20000000000 */
[C---:B------:R-:W-:Y:S01]  /*0140*/  FADD R0, R7.reuse, R5 ;  /* 0x0000000507007221 */ /* 0x040fe20000000000 */
[----:B------:R-:W-:-:S03]  /*0150*/  FSETP.GEU.AND P1, PT, R7, -R5, PT ;  /* 0x800000050700720b */ /* 0x000fc60003f2e000 */
[----:B------:R-:W-:Y:S02]  /*0160*/  FSEL R6, R6, RZ, P0 ;  /* 0x000000ff06067208 */ /* 0x000fe40000000000 */
[----:B------:R-:W-:-:S05]  /*0170*/  FSEL R7, R0, RZ, P1 ;  /* 0x000000ff00077208 */ /* 0x000fca0000800000 */
[----:B------:R-:W-:Y:S01]  /*0180*/  STG.E.64 desc[UR4][R2.64], R6 ;  /* 0x0000000602007986 */ /* 0x000fe2000c101b04 */
[----:B------:R-:W-:Y:S05]  /*0190*/  EXIT ;  /* 0x000000000000794d */ /* 0x000fea0003800000 */
.L_x_0:
[----:B------:R-:W-:-:S00]  /*01a0*/  BRA `(.L_x_0) ;  /* 0xfffffffc00fc7947 */ /* 0x000fc0000383ffff */
[----:B------:R-:W-:-:S00]  /*01b0*/  NOP ;  /* 0x0000000000007918 */ /* 0x000fc00000000000 */
        /* <DEDUP_REMOVED lines=12> */
.L_x_1:


//--------------------- .nv.constant0.triton_poi_fused_convolution_relu_15 --------------------------
	.section	.nv.constant0.triton_poi_fused_convolution_relu_15,"a",@progbits
	.sectionflags	@""
	.align	4
.nv.constant0.triton_poi_fused_convolution_relu_15:
	.zero		548
